	.headerflags	@"EF_CUDA_TEXMODE_UNIFIED EF_CUDA_64BIT_ADDRESS EF_CUDA_ACCELERATORS EF_CUDA_SM90 EF_CUDA_VIRTUAL_SM(EF_CUDA_SM90)"
	.elftype	@"ET_EXEC"


//--------------------- .nv.info                  --------------------------
	.section	.nv.info,"",@"SHT_CUDA_INFO"
	.align	4


	//----- nvinfo : EIATTR_REGCOUNT
	.align		4
        /*0000*/ 	.byte	0x04, 0x2f
        /*0002*/ 	.short	(.L_3 - .L_2)
	.align		4
.L_2:
        /*0004*/ 	.word	index@(triton_poi_fused__native_batch_norm_legit_no_training_relu_21)
        /*0008*/ 	.word	0x00000024


	//----- nvinfo : EIATTR_MIN_STACK_SIZE
	.align		4
.L_3:
        /*000c*/ 	.byte	0x04, 0x12
        /*000e*/ 	.short	(.L_5 - .L_4)
	.align		4
.L_4:
        /*0010*/ 	.word	index@(triton_poi_fused__native_batch_norm_legit_no_training_relu_21)
        /*0014*/ 	.word	0x00000000


	//----- nvinfo : EIATTR_FRAME_SIZE
	.align		4
.L_5:
        /*0018*/ 	.byte	0x04, 0x11
        /*001a*/ 	.short	(.L_7 - .L_6)
	.align		4
.L_6:
        /*001c*/ 	.word	index@(triton_poi_fused__native_batch_norm_legit_no_training_relu_21)
        /*0020*/ 	.word	0x00000000


	//----- nvinfo : EIATTR_MIN_STACK_SIZE
	.align		4
.L_7:
        /*0024*/ 	.byte	0x04, 0x12
        /*0026*/ 	.short	(.L_9 - .L_8)
	.align		4
.L_8:
        /*0028*/ 	.word	index@(triton_poi_fused__native_batch_norm_legit_no_training_relu_21)
        /*002c*/ 	.word	0x00000000
.L_9:


//--------------------- .nv.info.triton_poi_fused__native_batch_norm_legit_no_training_relu_21 --------------------------
	.section	.nv.info.triton_poi_fused__native_batch_norm_legit_no_training_relu_21,"",@"SHT_CUDA_INFO"
	.sectionflags	@""
	.align	4


	//----- nvinfo : EIATTR_CUDA_API_VERSION
	.align		4
        /*0000*/ 	.byte	0x04, 0x37
        /*0002*/ 	.short	(.L_11 - .L_10)
.L_10:
        /*0004*/ 	.word	0x0000007c


	//----- nvinfo : EIATTR_KPARAM_INFO
	.align		4
.L_11:
        /*0008*/ 	.byte	0x04, 0x17
        /*000a*/ 	.short	(.L_13 - .L_12)
.L_12:
        /*000c*/ 	.word	0x00000000
        /*0010*/ 	.short	0x0006
        /*0012*/ 	.short	0x0030
        /*0014*/ 	.byte	0x00, 0xf0, 0x11, 0x00


	//----- nvinfo : EIATTR_KPARAM_INFO
	.align		4
.L_13:
        /*0018*/ 	.byte	0x04, 0x17
        /*001a*/ 	.short	(.L_15 - .L_14)
.L_14:
        /*001c*/ 	.word	0x00000000
        /*0020*/ 	.short	0x0005
        /*0022*/ 	.short	0x0028
        /*0024*/ 	.byte	0x00, 0xf4, 0x21, 0x00


	//----- nvinfo : EIATTR_KPARAM_INFO
	.align		4
.L_15:
        /*0028*/ 	.byte	0x04, 0x17
        /*002a*/ 	.short	(.L_17 - .L_16)
.L_16:
        /*002c*/ 	.word	0x00000000
        /*0030*/ 	.short	0x0004
        /*0032*/ 	.short	0x0020
        /*0034*/ 	.byte	0x00, 0xf4, 0x21, 0x00


	//----- nvinfo : EIATTR_KPARAM_INFO
	.align		4
.L_17:
        /*0038*/ 	.byte	0x04, 0x17
        /*003a*/ 	.short	(.L_19 - .L_18)
.L_18:
        /*003c*/ 	.word	0x00000000
        /*0040*/ 	.short	0x0003
        /*0042*/ 	.short	0x0018
        /*0044*/ 	.byte	0x00, 0xf4, 0x21, 0x00


	//----- nvinfo : EIATTR_KPARAM_INFO
	.align		4
.L_19:
        /*0048*/ 	.byte	0x04, 0x17
        /*004a*/ 	.short	(.L_21 - .L_20)
.L_20:
        /*004c*/ 	.word	0x00000000
        /*0050*/ 	.short	0x0002
        /*0052*/ 	.short	0x0010
        /*0054*/ 	.byte	0x00, 0xf4, 0x21, 0x00


	//----- nvinfo : EIATTR_KPARAM_INFO
	.align		4
.L_21:
        /*0058*/ 	.byte	0x04, 0x17
        /*005a*/ 	.short	(.L_23 - .L_22)
.L_22:
        /*005c*/ 	.word	0x00000000
        /*0060*/ 	.short	0x0001
        /*0062*/ 	.short	0x0008
        /*0064*/ 	.byte	0x00, 0xf4, 0x21, 0x00


	//----- nvinfo : EIATTR_KPARAM_INFO
	.align		4
.L_23:
        /*0068*/ 	.byte	0x04, 0x17
        /*006a*/ 	.short	(.L_25 - .L_24)
.L_24:
        /*006c*/ 	.word	0x00000000
        /*0070*/ 	.short	0x0000
        /*0072*/ 	.short	0x0000
        /*0074*/ 	.byte	0x00, 0xf4, 0x21, 0x00


	//----- nvinfo : EIATTR_SPARSE_MMA_MASK
	.align		4
.L_25:
        /*0078*/ 	.byte	0x03, 0x50
        /*007a*/ 	.short	0x0000


	//----- nvinfo : EIATTR_MAXREG_COUNT
	.align		4
        /*007c*/ 	.byte	0x03, 0x1b
        /*007e*/ 	.short	0x00ff


	//----- nvinfo : EIATTR_EXIT_INSTR_OFFSETS
	.align		4
        /*0080*/ 	.byte	0x04, 0x1c
        /*0082*/ 	.short	(.L_27 - .L_26)


	//   ....[0]....
.L_26:
        /*0084*/ 	.word	0x00000b30


	//   ....[1]....
        /*0088*/ 	.word	0x00000b50


	//----- nvinfo : EIATTR_REQNTID
	.align		4
.L_27:
        /*008c*/ 	.byte	0x04, 0x10
        /*008e*/ 	.short	(.L_29 - .L_28)
.L_28:
        /*0090*/ 	.word	0x00000080
        /*0094*/ 	.word	0x00000001
        /*0098*/ 	.word	0x00000001


	//----- nvinfo : EIATTR_CBANK_PARAM_SIZE
	.align		4
.L_29:
        /*009c*/ 	.byte	0x03, 0x19
        /*009e*/ 	.short	0x0034


	//----- nvinfo : EIATTR_PARAM_CBANK
	.align		4
        /*00a0*/ 	.byte	0x04, 0x0a
        /*00a2*/ 	.short	(.L_31 - .L_30)
	.align		4
.L_30:
        /*00a4*/ 	.word	index@(.nv.constant0.triton_poi_fused__native_batch_norm_legit_no_training_relu_21)
        /*00a8*/ 	.short	0x0210
        /*00aa*/ 	.short	0x0034


	//----- nvinfo : EIATTR_SW_WAR
	.align		4
.L_31:
        /*00ac*/ 	.byte	0x04, 0x36
        /*00ae*/ 	.short	(.L_33 - .L_32)
.L_32:
        /*00b0*/ 	.word	0x00000008
.L_33:


//--------------------- .nv.callgraph             --------------------------
	.section	.nv.callgraph,"",@"SHT_CUDA_CALLGRAPH"
	.align	4
	.sectionentsize	8
	.align		4
        /*0000*/ 	.word	0x00000000
	.align		4
        /*0004*/ 	.word	0xffffffff
	.align		4
        /*0008*/ 	.word	0x00000000
	.align		4
        /*000c*/ 	.word	0xfffffffe
	.align		4
        /*0010*/ 	.word	0x00000000
	.align		4
        /*0014*/ 	.word	0xfffffffd
	.align		4
        /*0018*/ 	.word	0x00000000
	.align		4
        /*001c*/ 	.word	0xfffffffc


//--------------------- .nv.constant4             --------------------------
	.section	.nv.constant4,"a",@progbits
	.align	8
	.align		8
.nv.constant4:
        /*0000*/ 	.dword	_$_str
	.align		8
        /*0008*/ 	.dword	_$_str_$_2


//--------------------- .text.triton_poi_fused__native_batch_norm_legit_no_training_relu_21 --------------------------
	.section	.text.triton_poi_fused__native_batch_norm_legit_no_training_relu_21,"ax",@progbits
	.align	128
        .global         triton_poi_fused__native_batch_norm_legit_no_training_relu_21
        .type           triton_poi_fused__native_batch_norm_legit_no_training_relu_21,@function
        .size           triton_poi_fused__native_batch_norm_legit_no_training_relu_21,(.L_x_1 - triton_poi_fused__native_batch_norm_legit_no_training_relu_21)
        .other          triton_poi_fused__native_batch_norm_legit_no_training_relu_21,@"STO_CUDA_ENTRY STV_DEFAULT"
triton_poi_fused__native_batch_norm_legit_no_training_relu_21:
.text.triton_poi_fused__native_batch_norm_legit_no_training_relu_21:
[----:B------:R-:W0:Y:S02]  /*0000*/  LDC R1, c[0x0][0x28] ;  /* 0x00000a00ff017b82 */ /* 0x000e240000000800 */
[----:B------:R-:W1:Y:S01]  /*0010*/  S2R R0, SR_TID.X ;  /* 0x0000000000007919 */ /* 0x000e620000002100 */
[----:B------:R-:W2:Y:S01]  /*0020*/  LDC.64 R28, c[0x0][0x220] ;  /* 0x00008800ff1c7b82 */ /* 0x000ea20000000a00 */
[----:B------:R-:W3:Y:S07]  /*0030*/  S2R R3, SR_CTAID.X ;  /* 0x0000000000037919 */ /* 0x000eee0000002500 */
[----:B------:R-:W4:Y:S01]  /*0040*/  LDC.64 R32, c[0x0][0x210] ;  /* 0x00008400ff207b82 */ /* 0x000f220000000a00 */
[----:B------:R-:W-:Y:S01]  /*0050*/  ULDC.64 UR4, c[0x0][0x208] ;  /* 0x0000820000047ab9 */ /* 0x000fe20000000a00 */
[----:B------:R-:W-:-:S02]  /*0060*/  CS2R R4, SRZ ;  /* 0x0000000000047805 */ /* 0x000fc4000001ff00 */
[----:B------:R-:W-:Y:S02]  /*0070*/  CS2R R6, SRZ ;  /* 0x0000000000067805 */ /* 0x000fe4000001ff00 */
[----:B------:R-:W-:Y:S02]  /*0080*/  CS2R R8, SRZ ;  /* 0x0000000000087805 */ /* 0x000fe4000001ff00 */
[----:B------:R-:W-:Y:S01]  /*0090*/  CS2R R10, SRZ ;  /* 0x00000000000a7805 */ /* 0x000fe2000001ff00 */
[----:B------:R-:W5:Y:S01]  /*00a0*/  LDC.64 R30, c[0x0][0x218] ;  /* 0x00008600ff1e7b82 */ /* 0x000f620000000a00 */
[----:B-1----:R-:W-:-:S04]  /*00b0*/  SHF.L.U32 R0, R0, 0x2, RZ ;  /* 0x0000000200007819 */ /* 0x002fc800000006ff */
[----:B------:R-:W-:Y:S02]  /*00c0*/  LOP3.LUT R0, R0, 0x1fc, RZ, 0xc0, !PT ;  /* 0x000001fc00007812 */ /* 0x000fe400078ec0ff */
[----:B---3--:R-:W-:Y:S02]  /*00d0*/  SHF.R.S32.HI R2, RZ, 0x15, R3 ;  /* 0x00000015ff027819 */ /* 0x008fe40000011403 */
[----:B------:R-:W-:Y:S02]  /*00e0*/  LEA R0, R3, R0, 0xa ;  /* 0x0000000003007211 */ /* 0x000fe400078e50ff */
[----:B------:R-:W-:Y:S02]  /*00f0*/  SGXT R3, R2, 0x1 ;  /* 0x000000010203781a */ /* 0x000fe40000000200 */
[----:B------:R-:W-:Y:S02]  /*0100*/  ISETP.GE.AND P1, PT, R0, 0xfa0900, PT ;  /* 0x00fa09000000780c */ /* 0x000fe40003f26270 */
[----:B------:R-:W-:-:S02]  /*0110*/  CS2R R12, SRZ ;  /* 0x00000000000c7805 */ /* 0x000fc4000001ff00 */
[----:B------:R-:W-:Y:S02]  /*0120*/  LEA.HI R3, R3, R0, RZ, 0x6 ;  /* 0x0000000003037211 */ /* 0x000fe400078f30ff */
[----:B------:R-:W-:Y:S01]  /*0130*/  CS2R R14, SRZ ;  /* 0x00000000000e7805 */ /* 0x000fe2000001ff00 */
[----:B----4-:R-:W-:Y:S01]  /*0140*/  IMAD.WIDE R32, R0, 0x4, R32 ;  /* 0x0000000400207825 */ /* 0x010fe200078e0220 */
[----:B------:R-:W-:-:S04]  /*0150*/  LOP3.LUT R3, R3, 0xffffffc0, RZ, 0xc0, !PT ;  /* 0xffffffc003037812 */ /* 0x000fc800078ec0ff */
[----:B------:R-:W-:Y:S01]  /*0160*/  IADD3 R2, R0, -R3, RZ ;  /* 0x8000000300027210 */ /* 0x000fe20007ffe0ff */
[----:B------:R-:W3:Y:S04]  /*0170*/  @!P1 LDG.E.128 R4, desc[UR4][R32.64] ;  /* 0x0000000420049981 */ /* 0x000ee8000c1e1d00 */
[----:B--2---:R-:W-:-:S04]  /*0180*/  IMAD.WIDE R28, R2, 0x4, R28 ;  /* 0x00000004021c7825 */ /* 0x004fc800078e021c */
[----:B-----5:R-:W-:Y:S01]  /*0190*/  IMAD.WIDE R30, R2, 0x4, R30 ;  /* 0x00000004021e7825 */ /* 0x020fe200078e021e */
[----:B------:R-:W2:Y:S04]  /*01a0*/  @!P1 LDG.E.EL.128 R12, desc[UR4][R28.64] ;  /* 0x000000041c0c9981 */ /* 0x000ea8000c2e1d00 */
[----:B------:R-:W3:Y:S01]  /*01b0*/  @!P1 LDG.E.EL.128 R8, desc[UR4][R30.64] ;  /* 0x000000041e089981 */ /* 0x000ee2000c2e1d00 */
[----:B------:R-:W-:-:S04]  /*01c0*/  IADD3 R3, R0, 0x200, RZ ;  /* 0x0000020000037810 */ /* 0x000fc80007ffe0ff */
[----:B------:R-:W-:Y:S02]  /*01d0*/  ISETP.GE.AND P0, PT, R3, 0xfa0900, PT ;  /* 0x00fa09000300780c */ /* 0x000fe40003f06270 */
[----:B------:R-:W-:Y:S02]  /*01e0*/  CS2R R24, SRZ ;  /* 0x0000000000187805 */ /* 0x000fe4000001ff00 */
[----:B------:R-:W-:Y:S02]  /*01f0*/  CS2R R26, SRZ ;  /* 0x00000000001a7805 */ /* 0x000fe4000001ff00 */
[----:B------:R-:W-:Y:S02]  /*0200*/  CS2R R16, SRZ ;  /* 0x0000000000107805 */ /* 0x000fe4000001ff00 */
[----:B------:R-:W-:Y:S02]  /*0210*/  CS2R R18, SRZ ;  /* 0x0000000000127805 */ /* 0x000fe4000001ff00 */
[----:B------:R-:W-:-:S02]  /*0220*/  CS2R R20, SRZ ;  /* 0x0000000000147805 */ /* 0x000fc4000001ff00 */
[----:B------:R-:W-:Y:S01]  /*0230*/  CS2R R22, SRZ ;  /* 0x0000000000167805 */ /* 0x000fe2000001ff00 */
[----:B------:R-:W4:Y:S04]  /*0240*/  @!P0 LDG.E.EL.128 R24, desc[UR4][R28.64] ;  /* 0x000000041c188981 */ /* 0x000f28000c2e1d00 */
[----:B------:R-:W5:Y:S04]  /*0250*/  @!P0 LDG.E.128 R16, desc[UR4][R32.64+0x800] ;  /* 0x0008000420108981 */ /* 0x000f68000c1e1d00 */
[----:B------:R1:W5:Y:S01]  /*0260*/  @!P0 LDG.E.EL.128 R20, desc[UR4][R30.64] ;  /* 0x000000041e148981 */ /* 0x000362000c2e1d00 */
[----:B------:R-:W-:Y:S01]  /*0270*/  HFMA2.MMA R3, -RZ, RZ, 1.625, 0 ;  /* 0x3e800000ff037435 */ /* 0x000fe200000001ff */
[----:B-1----:R-:W1:Y:S02]  /*0280*/  LDC.64 R30, c[0x0][0x230] ;  /* 0x00008c00ff1e7b82 */ /* 0x002e640000000a00 */
[----:B-1----:R-:W-:-:S04]  /*0290*/  IMAD.WIDE R30, R2, 0x4, R30 ;  /* 0x00000004021e7825 */ /* 0x002fc800078e021e */
[----:B--2---:R-:W-:Y:S01]  /*02a0*/  FADD R12, R12, 0.0010000000474974513054 ;  /* 0x3a83126f0c0c7421 */ /* 0x004fe20000000000 */
[----:B---3--:R-:W-:-:S05]  /*02b0*/  FADD R5, -R9, R5 ;  /* 0x0000000509057221 */ /* 0x008fca0000000100 */
[----:B------:R-:W1:Y:S01]  /*02c0*/  MUFU.SQRT R12, R12 ;  /* 0x0000000c000c7308 */ /* 0x000e620000002000 */
[----:B------:R-:W-:Y:S01]  /*02d0*/  FADD R9, R13, 0.0010000000474974513054 ;  /* 0x3a83126f0d097421 */ /* 0x000fe20000000000 */
[----:B------:R-:W-:Y:S01]  /*02e0*/  FADD R4, -R8, R4 ;  /* 0x0000000408047221 */ /* 0x000fe20000000100 */
[----:B------:R-:W-:Y:S01]  /*02f0*/  FADD R8, R14, 0.0010000000474974513054 ;  /* 0x3a83126f0e087421 */ /* 0x000fe20000000000 */
[----:B------:R-:W-:-:S04]  /*0300*/  FADD R14, R15, 0.0010000000474974513054 ;  /* 0x3a83126f0f0e7421 */ /* 0x000fc80000000000 */
[----:B------:R-:W2:Y:S01]  /*0310*/  MUFU.SQRT R9, R9 ;  /* 0x0000000900097308 */ /* 0x000ea20000002000 */
[----:B-1----:R-:W-:-:S07]  /*0320*/  FSETP.GT.AND P5, PT, R12, 8.50705917302346158658e+37, PT ;  /* 0x7e8000000c00780b */ /* 0x002fce0003fa4000 */
[----:B------:R-:W1:Y:S01]  /*0330*/  MUFU.SQRT R8, R8 ;  /* 0x0000000800087308 */ /* 0x000e620000002000 */
[----:B------:R-:W-:Y:S01]  /*0340*/  FSETP.GEU.AND P2, PT, R12, 1.175494350822287508e-38, PT ;  /* 0x008000000c00780b */ /* 0x000fe20003f4e000 */
[----:B----4-:R-:W-:-:S06]  /*0350*/  FADD R24, R24, 0.0010000000474974513054 ;  /* 0x3a83126f18187421 */ /* 0x010fcc0000000000 */
[----:B------:R-:W3:Y:S01]  /*0360*/  MUFU.SQRT R14, R14 ;  /* 0x0000000e000e7308 */ /* 0x000ee20000002000 */
[C---:B--2---:R-:W-:Y:S01]  /*0370*/  FSETP.GT.AND P3, PT, R9.reuse, 8.50705917302346158658e+37, PT ;  /* 0x7e8000000900780b */ /* 0x044fe20003f64000 */
[----:B------:R-:W-:Y:S01]  /*0380*/  FADD R10, -R10, R6 ;  /* 0x000000060a0a7221 */ /* 0x000fe20000000100 */
[----:B------:R-:W-:Y:S01]  /*0390*/  FSETP.GEU.AND P4, PT, R9, 1.175494350822287508e-38, PT ;  /* 0x008000000900780b */ /* 0x000fe20003f8e000 */
[----:B------:R-:W-:Y:S01]  /*03a0*/  @P5 FMUL R12, R12, 0.25 ;  /* 0x3e8000000c0c5820 */ /* 0x000fe20000400000 */
[----:B------:R-:W-:-:S03]  /*03b0*/  FSEL R6, R3, 1, P5 ;  /* 0x3f80000003067808 */ /* 0x000fc60002800000 */
[----:B------:R-:W2:Y:S01]  /*03c0*/  MUFU.SQRT R15, R24 ;  /* 0x00000018000f7308 */ /* 0x000ea20000002000 */
[----:B------:R-:W-:Y:S01]  /*03d0*/  FADD R13, R25, 0.0010000000474974513054 ;  /* 0x3a83126f190d7421 */ /* 0x000fe20000000000 */
[----:B------:R-:W-:Y:S01]  /*03e0*/  FADD R26, R26, 0.0010000000474974513054 ;  /* 0x3a83126f1a1a7421 */ /* 0x000fe20000000000 */
[----:B------:R-:W-:Y:S01]  /*03f0*/  @!P2 FMUL R12, R12, 16777216 ;  /* 0x4b8000000c0ca820 */ /* 0x000fe20000400000 */
[----:B------:R-:W-:Y:S01]  /*0400*/  @!P2 FMUL R6, R6, 16777216 ;  /* 0x4b8000000606a820 */ /* 0x000fe20000400000 */
[----:B-1----:R-:W-:Y:S01]  /*0410*/  FSETP.GT.AND P6, PT, R8, 8.50705917302346158658e+37, PT ;  /* 0x7e8000000800780b */ /* 0x002fe20003fc4000 */
[----:B-----5:R-:W-:Y:S01]  /*0420*/  FADD R16, -R20, R16 ;  /* 0x0000001014107221 */ /* 0x020fe20000000100 */
[----:B---3--:R-:W-:Y:S01]  /*0430*/  FSETP.GT.AND P2, PT, R14, 8.50705917302346158658e+37, PT ;  /* 0x7e8000000e00780b */ /* 0x008fe20003f44000 */
[----:B------:R-:W1:Y:S01]  /*0440*/  MUFU.SQRT R13, R13 ;  /* 0x0000000d000d7308 */ /* 0x000e620000002000 */
[----:B------:R-:W-:Y:S01]  /*0450*/  FSEL R20, R3, 1, P3 ;  /* 0x3f80000003147808 */ /* 0x000fe20001800000 */
[----:B------:R-:W-:Y:S01]  /*0460*/  @P3 FMUL R9, R9, 0.25 ;  /* 0x3e80000009093820 */ /* 0x000fe20000400000 */
[----:B------:R-:W-:-:S02]  /*0470*/  FSETP.GEU.AND P5, PT, R8, 1.175494350822287508e-38, PT ;  /* 0x008000000800780b */ /* 0x000fc40003fae000 */
[----:B------:R-:W-:-:S03]  /*0480*/  FSETP.GEU.AND P3, PT, R14, 1.175494350822287508e-38, PT ;  /* 0x008000000e00780b */ /* 0x000fc60003f6e000 */
[----:B------:R-:W3:Y:S01]  /*0490*/  MUFU.SQRT R25, R26 ;  /* 0x0000001a00197308 */ /* 0x000ee20000002000 */
[----:B------:R-:W-:Y:S01]  /*04a0*/  @!P4 FMUL R9, R9, 16777216 ;  /* 0x4b8000000909c820 */ /* 0x000fe20000400000 */
[----:B------:R-:W-:Y:S01]  /*04b0*/  @!P4 FMUL R20, R20, 16777216 ;  /* 0x4b8000001414c820 */ /* 0x000fe20000400000 */
[----:B--2---:R-:W-:Y:S01]  /*04c0*/  FSETP.GT.AND P4, PT, R15, 8.50705917302346158658e+37, PT ;  /* 0x7e8000000f00780b */ /* 0x004fe20003f84000 */
[----:B------:R-:W-:Y:S01]  /*04d0*/  FADD R11, -R11, R7 ;  /* 0x000000070b0b7221 */ /* 0x000fe20000000100 */
[C---:B------:R-:W-:Y:S01]  /*04e0*/  FSEL R24, R3.reuse, 1, P6 ;  /* 0x3f80000003187808 */ /* 0x040fe20003000000 */
[----:B------:R-:W-:Y:S02]  /*04f0*/  @P6 FMUL R8, R8, 0.25 ;  /* 0x3e80000008086820 */ /* 0x000fe40000400000 */
[----:B------:R2:W4:Y:S01]  /*0500*/  MUFU.RCP R7, R12 ;  /* 0x0000000c00077308 */ /* 0x0005220000001000 */
[----:B------:R-:W-:Y:S01]  /*0510*/  @P2 FMUL R14, R14, 0.25 ;  /* 0x3e8000000e0e2820 */ /* 0x000fe20000400000 */
[----:B------:R-:W-:Y:S01]  /*0520*/  @!P5 FMUL R8, R8, 16777216 ;  /* 0x4b8000000808d820 */ /* 0x000fe20000400000 */
[----:B------:R-:W-:Y:S01]  /*0530*/  @!P5 FMUL R24, R24, 16777216 ;  /* 0x4b8000001818d820 */ /* 0x000fe20000400000 */
[----:B--2---:R-:W-:Y:S01]  /*0540*/  FSEL R12, R3, 1, P2 ;  /* 0x3f800000030c7808 */ /* 0x004fe20001000000 */
[----:B------:R-:W-:Y:S01]  /*0550*/  @!P3 FMUL R14, R14, 16777216 ;  /* 0x4b8000000e0eb820 */ /* 0x000fe20000400000 */
[----:B-1----:R-:W-:-:S03]  /*0560*/  FSETP.GT.AND P5, PT, R13, 8.50705917302346158658e+37, PT ;  /* 0x7e8000000d00780b */ /* 0x002fc60003fa4000 */
[----:B------:R-:W-:Y:S01]  /*0570*/  @!P3 FMUL R12, R12, 16777216 ;  /* 0x4b8000000c0cb820 */ /* 0x000fe20000400000 */
[----:B---3--:R-:W-:Y:S01]  /*0580*/  FSETP.GT.AND P3, PT, R25, 8.50705917302346158658e+37, PT ;  /* 0x7e8000001900780b */ /* 0x008fe20003f64000 */
[----:B------:R-:W-:Y:S01]  /*0590*/  FADD R17, -R21, R17 ;  /* 0x0000001115117221 */ /* 0x000fe20000000100 */
[C---:B------:R-:W-:Y:S01]  /*05a0*/  FSETP.GEU.AND P6, PT, R15.reuse, 1.175494350822287508e-38, PT ;  /* 0x008000000f00780b */ /* 0x040fe20003fce000 */
[----:B------:R-:W-:Y:S01]  /*05b0*/  @P4 FMUL R15, R15, 0.25 ;  /* 0x3e8000000f0f4820 */ /* 0x000fe20000400000 */
[----:B------:R-:W-:Y:S01]  /*05c0*/  FSEL R21, R3, 1, P4 ;  /* 0x3f80000003157808 */ /* 0x000fe20002000000 */
[----:B------:R-:W1:Y:S01]  /*05d0*/  MUFU.RCP R29, R14 ;  /* 0x0000000e001d7308 */ /* 0x000e620000001000 */
[----:B------:R-:W-:Y:S02]  /*05e0*/  FSETP.GEU.AND P2, PT, R13, 1.175494350822287508e-38, PT ;  /* 0x008000000d00780b */ /* 0x000fe40003f4e000 */
[----:B------:R-:W-:Y:S01]  /*05f0*/  FSETP.GEU.AND P4, PT, R25, 1.175494350822287508e-38, PT ;  /* 0x008000001900780b */ /* 0x000fe20003f8e000 */
[----:B------:R-:W-:-:S04]  /*0600*/  FADD R23, -R23, R19 ;  /* 0x0000001317177221 */ /* 0x000fc80000000100 */
[----:B------:R-:W2:Y:S01]  /*0610*/  MUFU.RCP R33, R8 ;  /* 0x0000000800217308 */ /* 0x000ea20000001000 */
[----:B----4-:R-:W-:Y:S01]  /*0620*/  FMUL R19, R7, R6 ;  /* 0x0000000607137220 */ /* 0x010fe20000400000 */
[----:B------:R-:W-:Y:S01]  /*0630*/  @P5 FMUL R13, R13, 0.25 ;  /* 0x3e8000000d0d5820 */ /* 0x000fe20000400000 */
[----:B------:R-:W3:Y:S01]  /*0640*/  LDC.64 R6, c[0x0][0x228] ;  /* 0x00008a00ff067b82 */ /* 0x000ee20000000a00 */
[----:B------:R-:W-:-:S04]  /*0650*/  @P3 FMUL R25, R25, 0.25 ;  /* 0x3e80000019193820 */ /* 0x000fc80000400000 */
[----:B------:R-:W4:Y:S01]  /*0660*/  MUFU.RCP R9, R9 ;  /* 0x0000000900097308 */ /* 0x000f220000001000 */
[----:B------:R-:W-:Y:S01]  /*0670*/  @!P6 FMUL R15, R15, 16777216 ;  /* 0x4b8000000f0fe820 */ /* 0x000fe20000400000 */
[----:B------:R-:W-:Y:S01]  /*0680*/  @!P2 FMUL R13, R13, 16777216 ;  /* 0x4b8000000d0da820 */ /* 0x000fe20000400000 */
[----:B------:R-:W-:Y:S01]  /*0690*/  @!P4 FMUL R25, R25, 16777216 ;  /* 0x4b8000001919c820 */ /* 0x000fe20000400000 */
[----:B-1----:R-:W-:Y:S01]  /*06a0*/  FMUL R12, R29, R12 ;  /* 0x0000000c1d0c7220 */ /* 0x002fe20000400000 */
[----:B--2---:R-:W-:-:S03]  /*06b0*/  FMUL R33, R33, R24 ;  /* 0x0000001821217220 */ /* 0x004fc60000400000 */
[----:B------:R1:W2:Y:S08]  /*06c0*/  MUFU.RCP R8, R15 ;  /* 0x0000000f00087308 */ /* 0x0002b00000001000 */
[----:B------:R-:W5:Y:S01]  /*06d0*/  MUFU.RCP R26, R13 ;  /* 0x0000000d001a7308 */ /* 0x000f620000001000 */
[----:B----4-:R-:W-:Y:S01]  /*06e0*/  FMUL R24, R9, R20 ;  /* 0x0000001409187220 */ /* 0x010fe20000400000 */
[----:B-1----:R-:W-:-:S06]  /*06f0*/  FMUL R15, R33, R10 ;  /* 0x0000000a210f7220 */ /* 0x002fcc0000400000 */
[----:B------:R2:W1:Y:S01]  /*0700*/  MUFU.RCP R29, R25 ;  /* 0x00000019001d7308 */ /* 0x0004620000001000 */
[C---:B------:R-:W-:Y:S02]  /*0710*/  FSEL R9, R3.reuse, 1, P5 ;  /* 0x3f80000003097808 */ /* 0x040fe40002800000 */
[----:B------:R-:W-:Y:S01]  /*0720*/  FSEL R10, R3, 1, P3 ;  /* 0x3f800000030a7808 */ /* 0x000fe20001800000 */
[----:B------:R-:W-:Y:S02]  /*0730*/  @!P6 FMUL R21, R21, 16777216 ;  /* 0x4b8000001515e820 */ /* 0x000fe40000400000 */
[----:B------:R-:W-:Y:S02]  /*0740*/  @!P2 FMUL R9, R9, 16777216 ;  /* 0x4b8000000909a820 */ /* 0x000fe40000400000 */
[----:B------:R-:W-:Y:S01]  /*0750*/  @!P4 FMUL R10, R10, 16777216 ;  /* 0x4b8000000a0ac820 */ /* 0x000fe20000400000 */
[----:B------:R-:W-:Y:S01]  /*0760*/  FMUL R12, R12, R11 ;  /* 0x0000000b0c0c7220 */ /* 0x000fe20000400000 */
[----:B------:R-:W-:Y:S01]  /*0770*/  FMUL R24, R24, R5 ;  /* 0x0000000518187220 */ /* 0x000fe20000400000 */
[----:B------:R-:W-:Y:S01]  /*0780*/  FMUL R19, R19, R4 ;  /* 0x0000000413137220 */ /* 0x000fe20000400000 */
[----:B--2---:R-:W-:Y:S01]  /*0790*/  FMUL R25, R8, R21 ;  /* 0x0000001508197220 */ /* 0x004fe20000400000 */
[----:B-----5:R-:W-:Y:S01]  /*07a0*/  FMUL R26, R26, R9 ;  /* 0x000000091a1a7220 */ /* 0x020fe20000400000 */
[----:B---3--:R-:W-:-:S04]  /*07b0*/  IMAD.WIDE R32, R2, 0x4, R6 ;  /* 0x0000000402207825 */ /* 0x008fc800078e0206 */
[----:B-1----:R-:W-:Y:S01]  /*07c0*/  FMUL R29, R29, R10 ;  /* 0x0000000a1d1d7220 */ /* 0x002fe20000400000 */
[----:B------:R-:W-:Y:S02]  /*07d0*/  CS2R R8, SRZ ;  /* 0x0000000000087805 */ /* 0x000fe4000001ff00 */
[----:B------:R-:W-:Y:S02]  /*07e0*/  CS2R R10, SRZ ;  /* 0x00000000000a7805 */ /* 0x000fe4000001ff00 */
[----:B------:R-:W-:Y:S02]  /*07f0*/  CS2R R4, SRZ ;  /* 0x0000000000047805 */ /* 0x000fe4000001ff00 */
[----:B------:R-:W-:Y:S02]  /*0800*/  CS2R R6, SRZ ;  /* 0x0000000000067805 */ /* 0x000fe4000001ff00 */
[----:B------:R-:W2:Y:S04]  /*0810*/  @!P1 LDG.E.EL.128 R8, desc[UR4][R32.64] ;  /* 0x0000000420089981 */ /* 0x000ea8000c2e1d00 */
[----:B------:R-:W2:Y:S01]  /*0820*/  @!P1 LDG.E.EL.128 R4, desc[UR4][R30.64] ;  /* 0x000000041e049981 */ /* 0x000ea2000c2e1d00 */
[----:B------:R-:W-:-:S04]  /*0830*/  FADD R27, R27, 0.0010000000474974513054 ;  /* 0x3a83126f1b1b7421 */ /* 0x000fc80000000000 */
[----:B------:R-:W1:Y:S02]  /*0840*/  MUFU.SQRT R20, R27 ;  /* 0x0000001b00147308 */ /* 0x000e640000002000 */
[C---:B-1----:R-:W-:Y:S02]  /*0850*/  FSETP.GT.AND P2, PT, R20.reuse, 8.50705917302346158658e+37, PT ;  /* 0x7e8000001400780b */ /* 0x042fe40003f44000 */
[----:B------:R-:W-:-:S11]  /*0860*/  FSETP.GEU.AND P3, PT, R20, 1.175494350822287508e-38, PT ;  /* 0x008000001400780b */ /* 0x000fd60003f6e000 */
[----:B------:R-:W-:-:S04]  /*0870*/  @P2 FMUL R20, R20, 0.25 ;  /* 0x3e80000014142820 */ /* 0x000fc80000400000 */
[----:B------:R-:W-:-:S06]  /*0880*/  @!P3 FMUL R20, R20, 16777216 ;  /* 0x4b8000001414b820 */ /* 0x000fcc0000400000 */
[----:B------:R-:W1:Y:S01]  /*0890*/  MUFU.RCP R20, R20 ;  /* 0x0000001400147308 */ /* 0x000e620000001000 */
[----:B------:R-:W-:-:S05]  /*08a0*/  FSEL R3, R3, 1, P2 ;  /* 0x3f80000003037808 */ /* 0x000fca0001000000 */
[----:B------:R-:W-:Y:S01]  /*08b0*/  @!P3 FMUL R3, R3, 16777216 ;  /* 0x4b8000000303b820 */ /* 0x000fe20000400000 */
[----:B------:R-:W-:-:S03]  /*08c0*/  FADD R18, -R22, R18 ;  /* 0x0000001216127221 */ /* 0x000fc60000000100 */
[----:B-1----:R-:W-:Y:S01]  /*08d0*/  FMUL R2, R20, R3 ;  /* 0x0000000314027220 */ /* 0x002fe20000400000 */
[----:B------:R-:W-:-:S03]  /*08e0*/  CS2R R20, SRZ ;  /* 0x0000000000147805 */ /* 0x000fc6000001ff00 */
[----:B------:R-:W-:Y:S01]  /*08f0*/  FMUL R2, R2, R23 ;  /* 0x0000001702027220 */ /* 0x000fe20000400000 */
[----:B------:R-:W-:-:S06]  /*0900*/  CS2R R22, SRZ ;  /* 0x0000000000167805 */ /* 0x000fcc000001ff00 */
[----:B------:R-:W3:Y:S01]  /*0910*/  @!P0 LDG.E.EL.128 R20, desc[UR4][R30.64] ;  /* 0x000000041e148981 */ /* 0x000ee2000c2e1d00 */
[----:B--2---:R-:W-:Y:S01]  /*0920*/  FFMA R6, R15, R10, R6 ;  /* 0x0000000a0f067223 */ /* 0x004fe20000000006 */
[----:B------:R-:W-:Y:S01]  /*0930*/  FFMA R7, R12, R11, R7 ;  /* 0x0000000b0c077223 */ /* 0x000fe20000000007 */
[----:B------:R-:W-:Y:S02]  /*0940*/  CS2R R12, SRZ ;  /* 0x00000000000c7805 */ /* 0x000fe4000001ff00 */
[----:B------:R-:W-:Y:S01]  /*0950*/  CS2R R14, SRZ ;  /* 0x00000000000e7805 */ /* 0x000fe2000001ff00 */
[----:B------:R-:W1:Y:S05]  /*0960*/  LDC.64 R10, c[0x0][0x238] ;  /* 0x00008e00ff0a7b82 */ /* 0x000e6a0000000a00 */
[----:B------:R-:W3:Y:S01]  /*0970*/  @!P0 LDG.E.EL.128 R12, desc[UR4][R32.64] ;  /* 0x00000004200c8981 */ /* 0x000ee2000c2e1d00 */
[----:B------:R-:W-:Y:S01]  /*0980*/  FFMA R5, R24, R9, R5 ;  /* 0x0000000918057223 */ /* 0x000fe20000000005 */
[----:B------:R-:W-:Y:S01]  /*0990*/  FFMA R4, R19, R8, R4 ;  /* 0x0000000813047223 */ /* 0x000fe20000000004 */
[----:B------:R-:W-:Y:S01]  /*09a0*/  FSETP.GEU.AND P2, PT, R7, RZ, PT ;  /* 0x000000ff0700720b */ /* 0x000fe20003f4e000 */
[----:B------:R-:W-:Y:S01]  /*09b0*/  FMUL R29, R29, R18 ;  /* 0x000000121d1d7220 */ /* 0x000fe20000400000 */
[----:B------:R-:W-:Y:S01]  /*09c0*/  FSETP.GEU.AND P3, PT, R6, RZ, PT ;  /* 0x000000ff0600720b */ /* 0x000fe20003f6e000 */
[----:B------:R-:W-:Y:S01]  /*09d0*/  FMUL R26, R26, R17 ;  /* 0x000000111a1a7220 */ /* 0x000fe20000400000 */
[----:B------:R-:W-:Y:S01]  /*09e0*/  FSETP.GEU.AND P4, PT, R5, RZ, PT ;  /* 0x000000ff0500720b */ /* 0x000fe20003f8e000 */
[----:B------:R-:W-:Y:S01]  /*09f0*/  FMUL R25, R25, R16 ;  /* 0x0000001019197220 */ /* 0x000fe20000400000 */
[----:B------:R-:W-:-:S02]  /*0a00*/  FSETP.GEU.AND P5, PT, R4, RZ, PT ;  /* 0x000000ff0400720b */ /* 0x000fc40003fae000 */
[----:B------:R-:W-:Y:S02]  /*0a10*/  SEL R7, R7, RZ, P2 ;  /* 0x000000ff07077207 */ /* 0x000fe40001000000 */
[----:B------:R-:W-:Y:S02]  /*0a20*/  SEL R6, R6, RZ, P3 ;  /* 0x000000ff06067207 */ /* 0x000fe40001800000 */
[----:B------:R-:W-:Y:S02]  /*0a30*/  SEL R5, R5, RZ, P4 ;  /* 0x000000ff05057207 */ /* 0x000fe40002000000 */
[----:B------:R-:W-:Y:S01]  /*0a40*/  SEL R4, R4, RZ, P5 ;  /* 0x000000ff04047207 */ /* 0x000fe20002800000 */
[----:B-1----:R-:W-:-:S05]  /*0a50*/  IMAD.WIDE R10, R0, 0x4, R10 ;  /* 0x00000004000a7825 */ /* 0x002fca00078e020a */
[----:B------:R1:W-:Y:S01]  /*0a60*/  @!P1 STG.E.128 desc[UR4][R10.64], R4 ;  /* 0x000000040a009986 */ /* 0x0003e2000c101d04 */
[----:B---3--:R-:W-:Y:S01]  /*0a70*/  FFMA R2, R2, R15, R23 ;  /* 0x0000000f02027223 */ /* 0x008fe20000000017 */
[----:B------:R-:W-:Y:S01]  /*0a80*/  FFMA R14, R29, R14, R22 ;  /* 0x0000000e1d0e7223 */ /* 0x000fe20000000016 */
[----:B------:R-:W-:Y:S01]  /*0a90*/  FFMA R13, R26, R13, R21 ;  /* 0x0000000d1a0d7223 */ /* 0x000fe20000000015 */
[----:B------:R-:W-:Y:S02]  /*0aa0*/  FFMA R12, R25, R12, R20 ;  /* 0x0000000c190c7223 */ /* 0x000fe40000000014 */
[----:B------:R-:W-:Y:S02]  /*0ab0*/  FSETP.GEU.AND P1, PT, R2, RZ, PT ;  /* 0x000000ff0200720b */ /* 0x000fe40003f2e000 */
[----:B------:R-:W-:Y:S02]  /*0ac0*/  FSETP.GEU.AND P2, PT, R14, RZ, PT ;  /* 0x000000ff0e00720b */ /* 0x000fe40003f4e000 */
[----:B------:R-:W-:-:S02]  /*0ad0*/  FSETP.GEU.AND P3, PT, R13, RZ, PT ;  /* 0x000000ff0d00720b */ /* 0x000fc40003f6e000 */
[----:B------:R-:W-:Y:S02]  /*0ae0*/  FSETP.GEU.AND P4, PT, R12, RZ, PT ;  /* 0x000000ff0c00720b */ /* 0x000fe40003f8e000 */
[----:B------:R-:W-:Y:S02]  /*0af0*/  SEL R15, R2, RZ, P1 ;  /* 0x000000ff020f7207 */ /* 0x000fe40000800000 */
[----:B------:R-:W-:Y:S02]  /*0b00*/  SEL R14, R14, RZ, P2 ;  /* 0x000000ff0e0e7207 */ /* 0x000fe40001000000 */
[----:B------:R-:W-:Y:S02]  /*0b10*/  SEL R13, R13, RZ, P3 ;  /* 0x000000ff0d0d7207 */ /* 0x000fe40001800000 */
[----:B------:R-:W-:Y:S01]  /*0b20*/  SEL R12, R12, RZ, P4 ;  /* 0x000000ff0c0c7207 */ /* 0x000fe20002000000 */
[----:B-1----:R-:W-:Y:S06]  /*0b30*/  @P0 EXIT ;  /* 0x000000000000094d */ /* 0x002fec0003800000 */
[----:B------:R-:W-:Y:S01]  /*0b40*/  STG.E.128 desc[UR4][R10.64+0x800], R12 ;  /* 0x0008000c0a007986 */ /* 0x000fe2000c101d04 */
[----:B------:R-:W-:Y:S05]  /*0b50*/  EXIT ;  /* 0x000000000000794d */ /* 0x000fea0003800000 */
.L_x_0:
[----:B------:R-:W-:-:S00]  /*0b60*/  BRA `(.L_x_0) ;  /* 0xfffffffc00fc7947 */ /* 0x000fc0000383ffff */
[----:B------:R-:W-:-:S00]  /*0b70*/  NOP ;  /* 0x0000000000007918 */ /* 0x000fc00000000000 */
        /* <DEDUP_REMOVED lines=8> */
.L_x_1:


//--------------------- .nv.global.init           --------------------------
	.section	.nv.global.init,"aw",@progbits
.nv.global.init:
	.type		_$_str,@object
	.size		_$_str,(_$_str_$_2 - _$_str)
_$_str:
        /*0000*/ 	.byte	0x5f, 0x5f, 0x43, 0x55, 0x44, 0x41, 0x5f, 0x46, 0x54, 0x5a, 0x00
	.type		_$_str_$_2,@object
	.size		_$_str_$_2,(.L_1 - _$_str_$_2)
_$_str_$_2:
        /*000b*/ 	.byte	0x5f, 0x5f, 0x43, 0x55, 0x44, 0x41, 0x5f, 0x50, 0x52, 0x45, 0x43, 0x5f, 0x53, 0x51, 0x52, 0x54
        /*001b*/ 	.byte	0x00
.L_1:


//--------------------- .nv.constant0.triton_poi_fused__native_batch_norm_legit_no_training_relu_21 --------------------------
	.section	.nv.constant0.triton_poi_fused__native_batch_norm_legit_no_training_relu_21,"a",@progbits
	.sectionflags	@""
	.align	4
.nv.constant0.triton_poi_fused__native_batch_norm_legit_no_training_relu_21:
	.zero		580
